//
// Generated by NVIDIA NVVM Compiler
//
// Compiler Build ID: CL-36424714
// Cuda compilation tools, release 13.0, V13.0.88
// Based on NVVM 20.0.0
//

.version 9.0
.target sm_100
.address_size 64

	// .globl	_Z15kernel_unrolledPKfPfi

.visible .entry _Z15kernel_unrolledPKfPfi(
	.param .u64 .ptr .align 1 _Z15kernel_unrolledPKfPfi_param_0,
	.param .u64 .ptr .align 1 _Z15kernel_unrolledPKfPfi_param_1,
	.param .u32 _Z15kernel_unrolledPKfPfi_param_2
)
{
	.reg .pred 	%p<3>;
	.reg .b32 	%r<10>;
	.reg .b32 	%f<8>;
	.reg .b64 	%rd<9>;

	ld.param.u64 	%rd1, [_Z15kernel_unrolledPKfPfi_param_0];
	ld.param.u64 	%rd2, [_Z15kernel_unrolledPKfPfi_param_1];
	ld.param.u32 	%r4, [_Z15kernel_unrolledPKfPfi_param_2];
	mov.u32 	%r5, %ctaid.x;
	mov.u32 	%r6, %ntid.x;
	mov.u32 	%r7, %tid.x;
	mad.lo.s32 	%r1, %r5, %r6, %r7;
	setp.ge.s32 	%p1, %r1, %r4;
	@%p1 bra 	$L__BB0_4;
	cvta.to.global.u64 	%rd3, %rd1;
	mul.wide.s32 	%rd4, %r1, 4;
	add.s64 	%rd5, %rd3, %rd4;
	ld.global.f32 	%f7, [%rd5];
	mov.b32 	%r9, 0;
$L__BB0_2:
	.pragma "nounroll";
	fma.rn.f32 	%f4, %f7, 0f3F8020C5, 0f3A83126F;
	fma.rn.f32 	%f5, %f4, 0f3F8020C5, 0f3A83126F;
	fma.rn.f32 	%f6, %f5, 0f3F8020C5, 0f3A83126F;
	fma.rn.f32 	%f7, %f6, 0f3F8020C5, 0f3A83126F;
	add.s32 	%r9, %r9, 4;
	setp.ne.s32 	%p2, %r9, 16;
	@%p2 bra 	$L__BB0_2;
	cvta.to.global.u64 	%rd6, %rd2;
	add.s64 	%rd8, %rd6, %rd4;
	st.global.f32 	[%rd8], %f7;
$L__BB0_4:
	ret;

}


// ===== COMPILED SASS (sm_100) =====

	.target	sm_100

	.elftype	@"ET_EXEC"


//--------------------- .note.nv.tkinfo           --------------------------
	.section	.note.nv.tkinfo,"",@"SHT_NOTE"
	.sectionflags	@"SHF_NOTE_NV_TKINFO"
	.tkinfo
        /*0018*/ 	.word	0x00000002
        /*0030*/ 	.string	""
        /*0030*/ 	.string	"ptxas"
        /*0030*/ 	.string	"Cuda compilation tools, release 13.0, V13.0.88"
        /*0030*/ 	.string	"Build cuda_13.0.r13.0/compiler.36424714_0"
        /*0030*/ 	.string	"-arch sm_100 -m 64 "



//--------------------- .note.nv.cuinfo           --------------------------
	.section	.note.nv.cuinfo,"",@"SHT_NOTE"
	.sectionflags	@"SHF_NOTE_NV_CUINFO"
        /*0018*/ 	.short	0x0002
        /*001a*/ 	.short	0x0064
        /*001c*/ 	.short	0x0082
	.zero		2


//--------------------- .nv.info                  --------------------------
	.section	.nv.info,"",@"SHT_CUDA_INFO"
	.align	4


	//----- nvinfo : EIATTR_REGCOUNT
	.align		4
        /*0000*/ 	.byte	0x04, 0x2f
        /*0002*/ 	.short	(.L_1 - .L_0)
	.align		4
.L_0:
        /*0004*/ 	.word	index@(_Z15kernel_unrolledPKfPfi)
        /*0008*/ 	.word	0x0000000a


	//----- nvinfo : EIATTR_FRAME_SIZE
	.align		4
.L_1:
        /*000c*/ 	.byte	0x04, 0x11
        /*000e*/ 	.short	(.L_3 - .L_2)
	.align		4
.L_2:
        /*0010*/ 	.word	index@(_Z15kernel_unrolledPKfPfi)
        /*0014*/ 	.word	0x00000000


	//----- nvinfo : EIATTR_MIN_STACK_SIZE
	.align		4
.L_3:
        /*0018*/ 	.byte	0x04, 0x12
        /*001a*/ 	.short	(.L_5 - .L_4)
	.align		4
.L_4:
        /*001c*/ 	.word	index@(_Z15kernel_unrolledPKfPfi)
        /*0020*/ 	.word	0x00000000
.L_5:


//--------------------- .nv.compat                --------------------------
	.section	.nv.compat,"",@"SHT_CUDA_COMPAT_INFO"
	.align	4
        /*0000*/ 	.byte	0x02, 0x09, 0x00, 0x00, 0x02, 0x02, 0x01, 0x00, 0x02, 0x05, 0x05, 0x00, 0x03, 0x07, 0x01, 0x01
        /*0010*/ 	.byte	0x02, 0x03, 0x00, 0x00, 0x02, 0x06, 0x01, 0x00, 0x04, 0x0b, 0x08, 0x00, 0x09, 0x00, 0x00, 0x00
        /*0020*/ 	.byte	0x00, 0x00, 0x00, 0x00


//--------------------- .nv.info._Z15kernel_unrolledPKfPfi --------------------------
	.section	.nv.info._Z15kernel_unrolledPKfPfi,"",@"SHT_CUDA_INFO"
	.sectionflags	@""
	.align	4


	//----- nvinfo : EIATTR_CUDA_API_VERSION
	.align		4
        /*0000*/ 	.byte	0x04, 0x37
        /*0002*/ 	.short	(.L_7 - .L_6)
.L_6:
        /*0004*/ 	.word	0x00000082


	//----- nvinfo : EIATTR_KPARAM_INFO
	.align		4
.L_7:
        /*0008*/ 	.byte	0x04, 0x17
        /*000a*/ 	.short	(.L_9 - .L_8)
.L_8:
        /*000c*/ 	.word	0x00000000
        /*0010*/ 	.short	0x0002
        /*0012*/ 	.short	0x0010
        /*0014*/ 	.byte	0x00, 0xf0, 0x11, 0x00


	//----- nvinfo : EIATTR_KPARAM_INFO
	.align		4
.L_9:
        /*0018*/ 	.byte	0x04, 0x17
        /*001a*/ 	.short	(.L_11 - .L_10)
.L_10:
        /*001c*/ 	.word	0x00000000
        /*0020*/ 	.short	0x0001
        /*0022*/ 	.short	0x0008
        /*0024*/ 	.byte	0x00, 0xf5, 0x21, 0x00


	//----- nvinfo : EIATTR_KPARAM_INFO
	.align		4
.L_11:
        /*0028*/ 	.byte	0x04, 0x17
        /*002a*/ 	.short	(.L_13 - .L_12)
.L_12:
        /*002c*/ 	.word	0x00000000
        /*0030*/ 	.short	0x0000
        /*0032*/ 	.short	0x0000
        /*0034*/ 	.byte	0x00, 0xf5, 0x21, 0x00


	//----- nvinfo : EIATTR_SPARSE_MMA_MASK
	.align		4
.L_13:
        /*0038*/ 	.byte	0x03, 0x50
        /*003a*/ 	.short	0x0000


	//----- nvinfo : EIATTR_MAXREG_COUNT
	.align		4
        /*003c*/ 	.byte	0x03, 0x1b
        /*003e*/ 	.short	0x00ff


	//----- nvinfo : EIATTR_MERCURY_ISA_VERSION
	.align		4
        /*0040*/ 	.byte	0x03, 0x5f
        /*0042*/ 	.short	0x0101


	//----- nvinfo : EIATTR_VRC_CTA_INIT_COUNT
	.align		4
        /*0044*/ 	.byte	0x02, 0x4a
	.zero		1
	.zero		1


	//----- nvinfo : EIATTR_EXIT_INSTR_OFFSETS
	.align		4
        /*0048*/ 	.byte	0x04, 0x1c
        /*004a*/ 	.short	(.L_15 - .L_14)


	//   ....[0]....
.L_14:
        /*004c*/ 	.word	0x00000070


	//   ....[1]....
        /*0050*/ 	.word	0x00000180


	//----- nvinfo : EIATTR_CBANK_PARAM_SIZE
	.align		4
.L_15:
        /*0054*/ 	.byte	0x03, 0x19
        /*0056*/ 	.short	0x0014


	//----- nvinfo : EIATTR_PARAM_CBANK
	.align		4
        /*0058*/ 	.byte	0x04, 0x0a
        /*005a*/ 	.short	(.L_17 - .L_16)
	.align		4
.L_16:
        /*005c*/ 	.word	index@(.nv.constant0._Z15kernel_unrolledPKfPfi)
        /*0060*/ 	.short	0x0380
        /*0062*/ 	.short	0x0014


	//----- nvinfo : EIATTR_SW_WAR
	.align		4
.L_17:
        /*0064*/ 	.byte	0x04, 0x36
        /*0066*/ 	.short	(.L_19 - .L_18)
.L_18:
        /*0068*/ 	.word	0x00000008
.L_19:


//--------------------- .nv.callgraph             --------------------------
	.section	.nv.callgraph,"",@"SHT_CUDA_CALLGRAPH"
	.align	4
	.sectionentsize	8
	.align		4
        /*0000*/ 	.word	0x00000000
	.align		4
        /*0004*/ 	.word	0xffffffff
	.align		4
        /*0008*/ 	.word	0x00000000
	.align		4
        /*000c*/ 	.word	0xfffffffe
	.align		4
        /*0010*/ 	.word	0x00000000
	.align		4
        /*0014*/ 	.word	0xfffffffd
	.align		4
        /*0018*/ 	.word	0x00000000
	.align		4
        /*001c*/ 	.word	0xfffffffc


//--------------------- .text._Z15kernel_unrolledPKfPfi --------------------------
	.section	.text._Z15kernel_unrolledPKfPfi,"ax",@progbits
	.align	128
        .global         _Z15kernel_unrolledPKfPfi
        .type           _Z15kernel_unrolledPKfPfi,@function
        .size           _Z15kernel_unrolledPKfPfi,(.L_x_2 - _Z15kernel_unrolledPKfPfi)
        .other          _Z15kernel_unrolledPKfPfi,@"STO_CUDA_ENTRY STV_DEFAULT"
_Z15kernel_unrolledPKfPfi:
.text._Z15kernel_unrolledPKfPfi:
[----:B------:R-:W-:Y:S01]  /*0000*/  LDC R1, c[0x0][0x37c] ;  /* 0x0000df00ff017b82 */ /* 0x000fe20000000800 */
[----:B------:R-:W0:Y:S07]  /*0010*/  S2R R0, SR_TID.X ;  /* 0x0000000000007919 */ /* 0x000e2e0000002100 */
[----:B------:R-:W0:Y:S01]  /*0020*/  S2UR UR4, SR_CTAID.X ;  /* 0x00000000000479c3 */ /* 0x000e220000002500 */
[----:B------:R-:W1:Y:S07]  /*0030*/  LDCU UR5, c[0x0][0x390] ;  /* 0x00007200ff0577ac */ /* 0x000e6e0008000800 */
[----:B------:R-:W0:Y:S02]  /*0040*/  LDC R5, c[0x0][0x360] ;  /* 0x0000d800ff057b82 */ /* 0x000e240000000800 */
[----:B0-----:R-:W-:-:S05]  /*0050*/  IMAD R5, R5, UR4, R0 ;  /* 0x0000000405057c24 */ /* 0x001fca000f8e0200 */
[----:B-1----:R-:W-:-:S13]  /*0060*/  ISETP.GE.AND P0, PT, R5, UR5, PT ;  /* 0x0000000505007c0c */ /* 0x002fda000bf06270 */
[----:B------:R-:W-:Y:S05]  /*0070*/  @P0 EXIT ;  /* 0x000000000000094d */ /* 0x000fea0003800000 */
[----:B------:R-:W0:Y:S01]  /*0080*/  LDC.64 R2, c[0x0][0x380] ;  /* 0x0000e000ff027b82 */ /* 0x000e220000000a00 */
[----:B------:R-:W1:Y:S01]  /*0090*/  LDCU.64 UR6, c[0x0][0x358] ;  /* 0x00006b00ff0677ac */ /* 0x000e620008000a00 */
[----:B0-----:R-:W-:-:S05]  /*00a0*/  IMAD.WIDE R2, R5, 0x4, R2 ;  /* 0x0000000405027825 */ /* 0x001fca00078e0202 */
[----:B-1----:R0:W5:Y:S01]  /*00b0*/  LDG.E R7, desc[UR6][R2.64] ;  /* 0x0000000602077981 */ /* 0x002162000c1e1900 */
[----:B------:R-:W-:Y:S01]  /*00c0*/  HFMA2 R0, -RZ, RZ, 1.875, 0.00931549072265625 ;  /* 0x3f8020c5ff007431 */ /* 0x000fe200000001ff */
[----:B------:R-:W-:-:S06]  /*00d0*/  UMOV UR4, URZ ;  /* 0x000000ff00047c82 */ /* 0x000fcc0008000000 */
.L_x_0:
[----:B------:R-:W-:Y:S01]  /*00e0*/  UIADD3 UR4, UPT, UPT, UR4, 0x4, URZ ;  /* 0x0000000404047890 */ /* 0x000fe2000fffe0ff */
[----:B-----5:R-:W-:-:S03]  /*00f0*/  FFMA R7, R7, R0, 0.0010000000474974513054 ;  /* 0x3a83126f07077423 */ /* 0x020fc60000000000 */
[----:B------:R-:W-:Y:S01]  /*0100*/  UISETP.NE.AND UP0, UPT, UR4, 0x10, UPT ;  /* 0x000000100400788c */ /* 0x000fe2000bf05270 */
[----:B------:R-:W-:-:S04]  /*0110*/  FFMA R7, R7, R0, 0.0010000000474974513054 ;  /* 0x3a83126f07077423 */ /* 0x000fc80000000000 */
[----:B------:R-:W-:-:S04]  /*0120*/  FFMA R7, R7, R0, 0.0010000000474974513054 ;  /* 0x3a83126f07077423 */ /* 0x000fc80000000000 */
[----:B------:R-:W-:Y:S01]  /*0130*/  FFMA R7, R7, R0, 0.0010000000474974513054 ;  /* 0x3a83126f07077423 */ /* 0x000fe20000000000 */
[----:B------:R-:W-:Y:S06]  /*0140*/  BRA.U UP0, `(.L_x_0) ;  /* 0xfffffffd00e47547 */ /* 0x000fec000b83ffff */
[----:B0-----:R-:W0:Y:S02]  /*0150*/  LDC.64 R2, c[0x0][0x388] ;  /* 0x0000e200ff027b82 */ /* 0x001e240000000a00 */
[----:B0-----:R-:W-:-:S05]  /*0160*/  IMAD.WIDE R2, R5, 0x4, R2 ;  /* 0x0000000405027825 */ /* 0x001fca00078e0202 */
[----:B------:R-:W-:Y:S01]  /*0170*/  STG.E desc[UR6][R2.64], R7 ;  /* 0x0000000702007986 */ /* 0x000fe2000c101906 */
[----:B------:R-:W-:Y:S05]  /*0180*/  EXIT ;  /* 0x000000000000794d */ /* 0x000fea0003800000 */
.L_x_1:
[----:B------:R-:W-:-:S00]  /*0190*/  BRA `(.L_x_1) ;  /* 0xfffffffc00fc7947 */ /* 0x000fc0000383ffff */
[----:B------:R-:W-:-:S00]  /*01a0*/  NOP ;  /* 0x0000000000007918 */ /* 0x000fc00000000000 */
        /* <DEDUP_REMOVED lines=13> */
.L_x_2:


//--------------------- .nv.shared.reserved.0     --------------------------
	.section	.nv.shared.reserved.0,"aw",@nobits
	.weak		__nv_reservedSMEM_offset_0_alias
	.size		__nv_reservedSMEM_offset_0_alias, 0, 64
	.other		__nv_reservedSMEM_offset_0_alias,@"STO_CUDA_RESERVED_SHARED STV_DEFAULT"
__nv_reservedSMEM_offset_0_alias:
	.zero		0
	.zero		64


//--------------------- .nv.constant0._Z15kernel_unrolledPKfPfi --------------------------
	.section	.nv.constant0._Z15kernel_unrolledPKfPfi,"a",@progbits
	.sectionflags	@""
	.align	4
.nv.constant0._Z15kernel_unrolledPKfPfi:
	.zero		916


//--------------------- SYMBOLS --------------------------

	.type		.nv.reservedSmem.offset0,@object
	.size		.nv.reservedSmem.offset0,0x4
